	.headerflags	@"EF_CUDA_TEXMODE_UNIFIED EF_CUDA_64BIT_ADDRESS EF_CUDA_ACCELERATORS EF_CUDA_SM90 EF_CUDA_VIRTUAL_SM(EF_CUDA_SM90)"
	.elftype	@"ET_EXEC"


//--------------------- .nv.info                  --------------------------
	.section	.nv.info,"",@"SHT_CUDA_INFO"
	.align	4


	//----- nvinfo : EIATTR_REGCOUNT
	.align		4
        /*0000*/ 	.byte	0x04, 0x2f
        /*0002*/ 	.short	(.L_3 - .L_2)
	.align		4
.L_2:
        /*0004*/ 	.word	index@(triton_poi_fused__native_batch_norm_legit_no_training__unsafe_index_add_mul_relu_sub_threshold_backward_49)
        /*0008*/ 	.word	0x00000022


	//----- nvinfo : EIATTR_MIN_STACK_SIZE
	.align		4
.L_3:
        /*000c*/ 	.byte	0x04, 0x12
        /*000e*/ 	.short	(.L_5 - .L_4)
	.align		4
.L_4:
        /*0010*/ 	.word	index@(triton_poi_fused__native_batch_norm_legit_no_training__unsafe_index_add_mul_relu_sub_threshold_backward_49)
        /*0014*/ 	.word	0x00000000


	//----- nvinfo : EIATTR_FRAME_SIZE
	.align		4
.L_5:
        /*0018*/ 	.byte	0x04, 0x11
        /*001a*/ 	.short	(.L_7 - .L_6)
	.align		4
.L_6:
        /*001c*/ 	.word	index@(triton_poi_fused__native_batch_norm_legit_no_training__unsafe_index_add_mul_relu_sub_threshold_backward_49)
        /*0020*/ 	.word	0x00000000


	//----- nvinfo : EIATTR_MIN_STACK_SIZE
	.align		4
.L_7:
        /*0024*/ 	.byte	0x04, 0x12
        /*0026*/ 	.short	(.L_9 - .L_8)
	.align		4
.L_8:
        /*0028*/ 	.word	index@(triton_poi_fused__native_batch_norm_legit_no_training__unsafe_index_add_mul_relu_sub_threshold_backward_49)
        /*002c*/ 	.word	0x00000000
.L_9:


//--------------------- .nv.info.triton_poi_fused__native_batch_norm_legit_no_training__unsafe_index_add_mul_relu_sub_threshold_backward_49 --------------------------
	.section	.nv.info.triton_poi_fused__native_batch_norm_legit_no_training__unsafe_index_add_mul_relu_sub_threshold_backward_49,"",@"SHT_CUDA_INFO"
	.sectionflags	@""
	.align	4


	//----- nvinfo : EIATTR_CUDA_API_VERSION
	.align		4
        /*0000*/ 	.byte	0x04, 0x37
        /*0002*/ 	.short	(.L_11 - .L_10)
.L_10:
        /*0004*/ 	.word	0x0000007c


	//----- nvinfo : EIATTR_KPARAM_INFO
	.align		4
.L_11:
        /*0008*/ 	.byte	0x04, 0x17
        /*000a*/ 	.short	(.L_13 - .L_12)
.L_12:
        /*000c*/ 	.word	0x00000000
        /*0010*/ 	.short	0x0014
        /*0012*/ 	.short	0x00a0
        /*0014*/ 	.byte	0x00, 0xf0, 0x11, 0x00


	//----- nvinfo : EIATTR_KPARAM_INFO
	.align		4
.L_13:
        /*0018*/ 	.byte	0x04, 0x17
        /*001a*/ 	.short	(.L_15 - .L_14)
.L_14:
        /*001c*/ 	.word	0x00000000
        /*0020*/ 	.short	0x0013
        /*0022*/ 	.short	0x0098
        /*0024*/ 	.byte	0x00, 0xf4, 0x21, 0x00


	//----- nvinfo : EIATTR_KPARAM_INFO
	.align		4
.L_15:
        /*0028*/ 	.byte	0x04, 0x17
        /*002a*/ 	.short	(.L_17 - .L_16)
.L_16:
        /*002c*/ 	.word	0x00000000
        /*0030*/ 	.short	0x0012
        /*0032*/ 	.short	0x0090
        /*0034*/ 	.byte	0x00, 0xf4, 0x21, 0x00


	//----- nvinfo : EIATTR_KPARAM_INFO
	.align		4
.L_17:
        /*0038*/ 	.byte	0x04, 0x17
        /*003a*/ 	.short	(.L_19 - .L_18)
.L_18:
        /*003c*/ 	.word	0x00000000
        /*0040*/ 	.short	0x0011
        /*0042*/ 	.short	0x0088
        /*0044*/ 	.byte	0x00, 0xf4, 0x21, 0x00


	//----- nvinfo : EIATTR_KPARAM_INFO
	.align		4
.L_19:
        /*0048*/ 	.byte	0x04, 0x17
        /*004a*/ 	.short	(.L_21 - .L_20)
.L_20:
        /*004c*/ 	.word	0x00000000
        /*0050*/ 	.short	0x0010
        /*0052*/ 	.short	0x0080
        /*0054*/ 	.byte	0x00, 0xf4, 0x21, 0x00


	//----- nvinfo : EIATTR_KPARAM_INFO
	.align		4
.L_21:
        /*0058*/ 	.byte	0x04, 0x17
        /*005a*/ 	.short	(.L_23 - .L_22)
.L_22:
        /*005c*/ 	.word	0x00000000
        /*0060*/ 	.short	0x000f
        /*0062*/ 	.short	0x0078
        /*0064*/ 	.byte	0x00, 0xf4, 0x21, 0x00


	//----- nvinfo : EIATTR_KPARAM_INFO
	.align		4
.L_23:
        /*0068*/ 	.byte	0x04, 0x17
        /*006a*/ 	.short	(.L_25 - .L_24)
.L_24:
        /*006c*/ 	.word	0x00000000
        /*0070*/ 	.short	0x000e
        /*0072*/ 	.short	0x0070
        /*0074*/ 	.byte	0x00, 0xf4, 0x21, 0x00


	//----- nvinfo : EIATTR_KPARAM_INFO
	.align		4
.L_25:
        /*0078*/ 	.byte	0x04, 0x17
        /*007a*/ 	.short	(.L_27 - .L_26)
.L_26:
        /*007c*/ 	.word	0x00000000
        /*0080*/ 	.short	0x000d
        /*0082*/ 	.short	0x0068
        /*0084*/ 	.byte	0x00, 0xf4, 0x21, 0x00


	//----- nvinfo : EIATTR_KPARAM_INFO
	.align		4
.L_27:
        /*0088*/ 	.byte	0x04, 0x17
        /*008a*/ 	.short	(.L_29 - .L_28)
.L_28:
        /*008c*/ 	.word	0x00000000
        /*0090*/ 	.short	0x000c
        /*0092*/ 	.short	0x0060
        /*0094*/ 	.byte	0x00, 0xf4, 0x21, 0x00


	//----- nvinfo : EIATTR_KPARAM_INFO
	.align		4
.L_29:
        /*0098*/ 	.byte	0x04, 0x17
        /*009a*/ 	.short	(.L_31 - .L_30)
.L_30:
        /*009c*/ 	.word	0x00000000
        /*00a0*/ 	.short	0x000b
        /*00a2*/ 	.short	0x0058
        /*00a4*/ 	.byte	0x00, 0xf4, 0x21, 0x00


	//----- nvinfo : EIATTR_KPARAM_INFO
	.align		4
.L_31:
        /*00a8*/ 	.byte	0x04, 0x17
        /*00aa*/ 	.short	(.L_33 - .L_32)
.L_32:
        /*00ac*/ 	.word	0x00000000
        /*00b0*/ 	.short	0x000a
        /*00b2*/ 	.short	0x0050
        /*00b4*/ 	.byte	0x00, 0xf4, 0x21, 0x00


	//----- nvinfo : EIATTR_KPARAM_INFO
	.align		4
.L_33:
        /*00b8*/ 	.byte	0x04, 0x17
        /*00ba*/ 	.short	(.L_35 - .L_34)
.L_34:
        /*00bc*/ 	.word	0x00000000
        /*00c0*/ 	.short	0x0009
        /*00c2*/ 	.short	0x0048
        /*00c4*/ 	.byte	0x00, 0xf4, 0x21, 0x00


	//----- nvinfo : EIATTR_KPARAM_INFO
	.align		4
.L_35:
        /*00c8*/ 	.byte	0x04, 0x17
        /*00ca*/ 	.short	(.L_37 - .L_36)
.L_36:
        /*00cc*/ 	.word	0x00000000
        /*00d0*/ 	.short	0x0008
        /*00d2*/ 	.short	0x0040
        /*00d4*/ 	.byte	0x00, 0xf4, 0x21, 0x00


	//----- nvinfo : EIATTR_KPARAM_INFO
	.align		4
.L_37:
        /*00d8*/ 	.byte	0x04, 0x17
        /*00da*/ 	.short	(.L_39 - .L_38)
.L_38:
        /*00dc*/ 	.word	0x00000000
        /*00e0*/ 	.short	0x0007
        /*00e2*/ 	.short	0x0038
        /*00e4*/ 	.byte	0x00, 0xf4, 0x21, 0x00


	//----- nvinfo : EIATTR_KPARAM_INFO
	.align		4
.L_39:
        /*00e8*/ 	.byte	0x04, 0x17
        /*00ea*/ 	.short	(.L_41 - .L_40)
.L_40:
        /*00ec*/ 	.word	0x00000000
        /*00f0*/ 	.short	0x0006
        /*00f2*/ 	.short	0x0030
        /*00f4*/ 	.byte	0x00, 0xf4, 0x21, 0x00


	//----- nvinfo : EIATTR_KPARAM_INFO
	.align		4
.L_41:
        /*00f8*/ 	.byte	0x04, 0x17
        /*00fa*/ 	.short	(.L_43 - .L_42)
.L_42:
        /*00fc*/ 	.word	0x00000000
        /*0100*/ 	.short	0x0005
        /*0102*/ 	.short	0x0028
        /*0104*/ 	.byte	0x00, 0xf4, 0x21, 0x00


	//----- nvinfo : EIATTR_KPARAM_INFO
	.align		4
.L_43:
        /*0108*/ 	.byte	0x04, 0x17
        /*010a*/ 	.short	(.L_45 - .L_44)
.L_44:
        /*010c*/ 	.word	0x00000000
        /*0110*/ 	.short	0x0004
        /*0112*/ 	.short	0x0020
        /*0114*/ 	.byte	0x00, 0xf4, 0x21, 0x00


	//----- nvinfo : EIATTR_KPARAM_INFO
	.align		4
.L_45:
        /*0118*/ 	.byte	0x04, 0x17
        /*011a*/ 	.short	(.L_47 - .L_46)
.L_46:
        /*011c*/ 	.word	0x00000000
        /*0120*/ 	.short	0x0003
        /*0122*/ 	.short	0x0018
        /*0124*/ 	.byte	0x00, 0xf4, 0x21, 0x00


	//----- nvinfo : EIATTR_KPARAM_INFO
	.align		4
.L_47:
        /*0128*/ 	.byte	0x04, 0x17
        /*012a*/ 	.short	(.L_49 - .L_48)
.L_48:
        /*012c*/ 	.word	0x00000000
        /*0130*/ 	.short	0x0002
        /*0132*/ 	.short	0x0010
        /*0134*/ 	.byte	0x00, 0xf4, 0x21, 0x00


	//----- nvinfo : EIATTR_KPARAM_INFO
	.align		4
.L_49:
        /*0138*/ 	.byte	0x04, 0x17
        /*013a*/ 	.short	(.L_51 - .L_50)
.L_50:
        /*013c*/ 	.word	0x00000000
        /*0140*/ 	.short	0x0001
        /*0142*/ 	.short	0x0008
        /*0144*/ 	.byte	0x00, 0xf4, 0x21, 0x00


	//----- nvinfo : EIATTR_KPARAM_INFO
	.align		4
.L_51:
        /*0148*/ 	.byte	0x04, 0x17
        /*014a*/ 	.short	(.L_53 - .L_52)
.L_52:
        /*014c*/ 	.word	0x00000000
        /*0150*/ 	.short	0x0000
        /*0152*/ 	.short	0x0000
        /*0154*/ 	.byte	0x00, 0xf4, 0x21, 0x00


	//----- nvinfo : EIATTR_SPARSE_MMA_MASK
	.align		4
.L_53:
        /*0158*/ 	.byte	0x03, 0x50
        /*015a*/ 	.short	0x0000


	//----- nvinfo : EIATTR_MAXREG_COUNT
	.align		4
        /*015c*/ 	.byte	0x03, 0x1b
        /*015e*/ 	.short	0x00ff


	//----- nvinfo : EIATTR_EXIT_INSTR_OFFSETS
	.align		4
        /*0160*/ 	.byte	0x04, 0x1c
        /*0162*/ 	.short	(.L_55 - .L_54)


	//   ....[0]....
.L_54:
        /*0164*/ 	.word	0x000010f0


	//   ....[1]....
        /*0168*/ 	.word	0x00001110


	//----- nvinfo : EIATTR_REQNTID
	.align		4
.L_55:
        /*016c*/ 	.byte	0x04, 0x10
        /*016e*/ 	.short	(.L_57 - .L_56)
.L_56:
        /*0170*/ 	.word	0x00000080
        /*0174*/ 	.word	0x00000001
        /*0178*/ 	.word	0x00000001


	//----- nvinfo : EIATTR_CBANK_PARAM_SIZE
	.align		4
.L_57:
        /*017c*/ 	.byte	0x03, 0x19
        /*017e*/ 	.short	0x00a4


	//----- nvinfo : EIATTR_PARAM_CBANK
	.align		4
        /*0180*/ 	.byte	0x04, 0x0a
        /*0182*/ 	.short	(.L_59 - .L_58)
	.align		4
.L_58:
        /*0184*/ 	.word	index@(.nv.constant0.triton_poi_fused__native_batch_norm_legit_no_training__unsafe_index_add_mul_relu_sub_threshold_backward_49)
        /*0188*/ 	.short	0x0210
        /*018a*/ 	.short	0x00a4


	//----- nvinfo : EIATTR_SW_WAR
	.align		4
.L_59:
        /*018c*/ 	.byte	0x04, 0x36
        /*018e*/ 	.short	(.L_61 - .L_60)
.L_60:
        /*0190*/ 	.word	0x00000008
.L_61:


//--------------------- .nv.callgraph             --------------------------
	.section	.nv.callgraph,"",@"SHT_CUDA_CALLGRAPH"
	.align	4
	.sectionentsize	8
	.align		4
        /*0000*/ 	.word	0x00000000
	.align		4
        /*0004*/ 	.word	0xffffffff
	.align		4
        /*0008*/ 	.word	0x00000000
	.align		4
        /*000c*/ 	.word	0xfffffffe
	.align		4
        /*0010*/ 	.word	0x00000000
	.align		4
        /*0014*/ 	.word	0xfffffffd
	.align		4
        /*0018*/ 	.word	0x00000000
	.align		4
        /*001c*/ 	.word	0xfffffffc


//--------------------- .nv.constant4             --------------------------
	.section	.nv.constant4,"a",@progbits
	.align	8
	.align		8
.nv.constant4:
        /*0000*/ 	.dword	_$_str
	.align		8
        /*0008*/ 	.dword	_$_str_$_2


//--------------------- .text.triton_poi_fused__native_batch_norm_legit_no_training__unsafe_index_add_mul_relu_sub_threshold_backward_49 --------------------------
	.section	.text.triton_poi_fused__native_batch_norm_legit_no_training__unsafe_index_add_mul_relu_sub_threshold_backward_49,"ax",@progbits
	.align	128
        .global         triton_poi_fused__native_batch_norm_legit_no_training__unsafe_index_add_mul_relu_sub_threshold_backward_49
        .type           triton_poi_fused__native_batch_norm_legit_no_training__unsafe_index_add_mul_relu_sub_threshold_backward_49,@function
        .size           triton_poi_fused__native_batch_norm_legit_no_training__unsafe_index_add_mul_relu_sub_threshold_backward_49,(.L_x_1 - triton_poi_fused__native_batch_norm_legit_no_training__unsafe_index_add_mul_relu_sub_threshold_backward_49)
        .other          triton_poi_fused__native_batch_norm_legit_no_training__unsafe_index_add_mul_relu_sub_threshold_backward_49,@"STO_CUDA_ENTRY STV_DEFAULT"
triton_poi_fused__native_batch_norm_legit_no_training__unsafe_index_add_mul_relu_sub_threshold_backward_49:
.text.triton_poi_fused__native_batch_norm_legit_no_training__unsafe_index_add_mul_relu_sub_threshold_backward_49:
[----:B------:R-:W0:Y:S01]  /*0000*/  LDC R1, c[0x0][0x28] ;  /* 0x00000a00ff017b82 */ /* 0x000e220000000800 */
[----:B------:R-:W1:Y:S07]  /*0010*/  S2R R0, SR_TID.X ;  /* 0x0000000000007919 */ /* 0x000e6e0000002100 */
[----:B------:R-:W2:Y:S01]  /*0020*/  LDC.64 R8, c[0x0][0x228] ;  /* 0x00008a00ff087b82 */ /* 0x000ea20000000a00 */
[----:B------:R-:W-:Y:S01]  /*0030*/  IMAD.MOV.U32 R13, RZ, RZ, RZ ;  /* 0x000000ffff0d7224 */ /* 0x000fe200078e00ff */
[----:B------:R-:W-:Y:S01]  /*0040*/  ULDC.64 UR4, c[0x0][0x208] ;  /* 0x0000820000047ab9 */ /* 0x000fe20000000a00 */
[----:B------:R-:W3:Y:S05]  /*0050*/  S2R R5, SR_CTAID.X ;  /* 0x0000000000057919 */ /* 0x000eea0000002500 */
[----:B------:R-:W4:Y:S01]  /*0060*/  LDC.64 R26, c[0x0][0x250] ;  /* 0x00009400ff1a7b82 */ /* 0x000f220000000a00 */
[----:B------:R-:W-:Y:S01]  /*0070*/  HFMA2.MMA R15, -RZ, RZ, 0, 0 ;  /* 0x00000000ff0f7435 */ /* 0x000fe200000001ff */
[----:B------:R-:W-:Y:S01]  /*0080*/  CS2R R18, SRZ ;  /* 0x0000000000127805 */ /* 0x000fe2000001ff00 */
[----:B------:R-:W-:-:S05]  /*0090*/  IMAD.MOV.U32 R20, RZ, RZ, RZ ;  /* 0x000000ffff147224 */ /* 0x000fca00078e00ff */
[----:B------:R-:W5:Y:S08]  /*00a0*/  LDC.64 R22, c[0x0][0x220] ;  /* 0x00008800ff167b82 */ /* 0x000f700000000a00 */
[----:B------:R-:W4:Y:S01]  /*00b0*/  LDC.64 R10, c[0x0][0x238] ;  /* 0x00008e00ff0a7b82 */ /* 0x000f220000000a00 */
[----:B------:R-:W-:-:S07]  /*00c0*/  IMAD.MOV.U32 R25, RZ, RZ, RZ ;  /* 0x000000ffff197224 */ /* 0x000fce00078e00ff */
[----:B------:R-:W5:Y:S01]  /*00d0*/  LDC.64 R28, c[0x0][0x248] ;  /* 0x00009200ff1c7b82 */ /* 0x000f620000000a00 */
[----:B-1----:R-:W-:Y:S01]  /*00e0*/  IMAD.SHL.U32 R0, R0, 0x2, RZ ;  /* 0x0000000200007824 */ /* 0x002fe200078e00ff */
[----:B------:R-:W-:Y:S01]  /*00f0*/  MOV R6, RZ ;  /* 0x000000ff00067202 */ /* 0x000fe20000000f00 */
[----:B------:R-:W-:Y:S01]  /*0100*/  ULDC.64 UR6, c[0x0][0x278] ;  /* 0x00009e0000067ab9 */ /* 0x000fe20000000a00 */
[----:B---3--:R-:W-:Y:S02]  /*0110*/  SHF.R.S32.HI R3, RZ, 0x17, R5 ;  /* 0x00000017ff037819 */ /* 0x008fe40000011405 */
[----:B------:R-:W-:Y:S02]  /*0120*/  LOP3.LUT R0, R0, 0xfe, RZ, 0xc0, !PT ;  /* 0x000000fe00007812 */ /* 0x000fe400078ec0ff */
[----:B------:R-:W-:Y:S01]  /*0130*/  SGXT R3, R3, 0x1 ;  /* 0x000000010303781a */ /* 0x000fe20000000200 */
[----:B------:R-:W1:Y:S02]  /*0140*/  LDC.64 R16, c[0x0][0x258] ;  /* 0x00009600ff107b82 */ /* 0x000e640000000a00 */
[----:B------:R-:W-:-:S05]  /*0150*/  IMAD R0, R5, 0x100, R0 ;  /* 0x0000010005007824 */ /* 0x000fca00078e0200 */
[----:B------:R-:W-:Y:S01]  /*0160*/  LEA.HI R3, R3, R0, RZ, 0x4 ;  /* 0x0000000003037211 */ /* 0x000fe200078f20ff */
[----:B------:R-:W3:Y:S01]  /*0170*/  LDC.64 R4, c[0x0][0x230] ;  /* 0x00008c00ff047b82 */ /* 0x000ee20000000a00 */
[----:B------:R-:W-:Y:S02]  /*0180*/  ISETP.GE.AND P0, PT, R0, 0x400, PT ;  /* 0x000004000000780c */ /* 0x000fe40003f06270 */
[----:B------:R-:W-:-:S04]  /*0190*/  SHF.R.S32.HI R3, RZ, 0x4, R3 ;  /* 0x00000004ff037819 */ /* 0x000fc80000011403 */
[----:B------:R-:W-:-:S04]  /*01a0*/  LEA.HI R2, R3, R3, RZ, 0x4 ;  /* 0x0000000303027211 */ /* 0x000fc800078f20ff */
[----:B------:R-:W-:-:S04]  /*01b0*/  LOP3.LUT R2, R2, 0xfffffff0, RZ, 0xc0, !PT ;  /* 0xfffffff002027812 */ /* 0x000fc800078ec0ff */
[----:B------:R-:W-:-:S05]  /*01c0*/  IADD3 R7, R3, -R2, RZ ;  /* 0x8000000203077210 */ /* 0x000fca0007ffe0ff */
[----:B--2---:R-:W-:-:S05]  /*01d0*/  IMAD.WIDE R8, R7, 0x4, R8 ;  /* 0x0000000407087825 */ /* 0x004fca00078e0208 */
[----:B------:R-:W2:Y:S01]  /*01e0*/  @!P0 LDG.E.EL R13, desc[UR4][R8.64] ;  /* 0x00000004080d8981 */ /* 0x000ea2000c2e1900 */
[----:B----4-:R-:W-:-:S03]  /*01f0*/  IMAD.WIDE R26, R7, 0x4, R26 ;  /* 0x00000004071a7825 */ /* 0x010fc600078e021a */
[----:B------:R5:W4:Y:S04]  /*0200*/  @!P0 LDG.E.EL R20, desc[UR4][R8.64] ;  /* 0x0000000408148981 */ /* 0x000b28000c2e1900 */
[----:B------:R-:W4:Y:S04]  /*0210*/  @!P0 LDG.E.EL R19, desc[UR4][R26.64] ;  /* 0x000000041a138981 */ /* 0x000f28000c2e1900 */
[----:B------:R-:W4:Y:S01]  /*0220*/  @!P0 LDG.E.EL R15, desc[UR4][R26.64] ;  /* 0x000000041a0f8981 */ /* 0x000f22000c2e1900 */
[----:B------:R-:W-:Y:S02]  /*0230*/  IMAD.MOV.U32 R2, RZ, RZ, RZ ;  /* 0x000000ffff027224 */ /* 0x000fe400078e00ff */
[----:B-----5:R-:W-:-:S04]  /*0240*/  IMAD.WIDE R8, R7, 0x4, R22 ;  /* 0x0000000407087825 */ /* 0x020fc800078e0216 */
[----:B------:R-:W-:Y:S01]  /*0250*/  IMAD.MOV.U32 R23, RZ, RZ, RZ ;  /* 0x000000ffff177224 */ /* 0x000fe200078e00ff */
[----:B------:R-:W5:Y:S01]  /*0260*/  @!P0 LDG.E.EL R25, desc[UR4][R8.64] ;  /* 0x0000000408198981 */ /* 0x000f62000c2e1900 */
[----:B---3--:R-:W-:-:S04]  /*0270*/  IMAD.WIDE R4, R7, 0x4, R4 ;  /* 0x0000000407047825 */ /* 0x008fc800078e0204 */
[----:B------:R3:W5:Y:S01]  /*0280*/  @!P0 LDG.E.EL R23, desc[UR4][R8.64] ;  /* 0x0000000408178981 */ /* 0x000762000c2e1900 */
[----:B0-----:R-:W-:-:S03]  /*0290*/  IMAD.WIDE R10, R7, 0x4, R10 ;  /* 0x00000004070a7825 */ /* 0x001fc600078e020a */
[----:B------:R-:W5:Y:S04]  /*02a0*/  @!P0 LDG.E.EL R6, desc[UR4][R4.64] ;  /* 0x0000000404068981 */ /* 0x000f68000c2e1900 */
[----:B------:R0:W5:Y:S01]  /*02b0*/  @!P0 LDG.E.EL R2, desc[UR4][R4.64] ;  /* 0x0000000404028981 */ /* 0x000162000c2e1900 */
[----:B---3--:R-:W3:Y:S01]  /*02c0*/  LDC.64 R8, c[0x0][0x260] ;  /* 0x00009800ff087b82 */ /* 0x008ee20000000a00 */
[----:B0-----:R-:W-:Y:S02]  /*02d0*/  CS2R R4, SRZ ;  /* 0x0000000000047805 */ /* 0x001fe4000001ff00 */
[----:B------:R-:W-:Y:S01]  /*02e0*/  CS2R R26, SRZ ;  /* 0x00000000001a7805 */ /* 0x000fe2000001ff00 */
[----:B------:R-:W-:-:S03]  /*02f0*/  IMAD.WIDE R28, R7, 0x4, R28 ;  /* 0x00000004071c7825 */ /* 0x000fc600078e021c */
[----:B------:R-:W5:Y:S04]  /*0300*/  @!P0 LDG.E.EL R5, desc[UR4][R10.64] ;  /* 0x000000040a058981 */ /* 0x000f68000c2e1900 */
[----:B------:R0:W5:Y:S01]  /*0310*/  @!P0 LDG.E.EL R4, desc[UR4][R10.64] ;  /* 0x000000040a048981 */ /* 0x000162000c2e1900 */
[----:B------:R-:W-:-:S03]  /*0320*/  SHF.R.S32.HI R21, RZ, 0x1f, R0 ;  /* 0x0000001fff157819 */ /* 0x000fc60000011400 */
[----:B------:R-:W5:Y:S01]  /*0330*/  @!P0 LDG.E.EL R18, desc[UR4][R28.64] ;  /* 0x000000041c128981 */ /* 0x000f62000c2e1900 */
[----:B---3--:R-:W-:-:S03]  /*0340*/  IMAD.WIDE R8, R7, 0x4, R8 ;  /* 0x0000000407087825 */ /* 0x008fc600078e0208 */
[----:B------:R3:W5:Y:S01]  /*0350*/  @!P0 LDG.E.EL R27, desc[UR4][R28.64] ;  /* 0x000000041c1b8981 */ /* 0x000762000c2e1900 */
[----:B0-----:R-:W0:Y:S01]  /*0360*/  LDC.64 R10, c[0x0][0x288] ;  /* 0x0000a200ff0a7b82 */ /* 0x001e220000000a00 */
[----:B------:R-:W-:Y:S01]  /*0370*/  LEA.HI R12, R21, R0, RZ, 0x2 ;  /* 0x00000000150c7211 */ /* 0x000fe200078f10ff */
[----:B------:R-:W-:Y:S01]  /*0380*/  IMAD.MOV.U32 R21, RZ, RZ, RZ ;  /* 0x000000ffff157224 */ /* 0x000fe200078e00ff */
[----:B---3--:R-:W-:Y:S01]  /*0390*/  CS2R R28, SRZ ;  /* 0x00000000001c7805 */ /* 0x008fe2000001ff00 */
[----:B-1----:R-:W-:-:S04]  /*03a0*/  IMAD.WIDE R16, R7, 0x4, R16 ;  /* 0x0000000407107825 */ /* 0x002fc800078e0210 */
[----:B------:R-:W3:Y:S01]  /*03b0*/  @!P0 LDG.E.EL R21, desc[UR4][R8.64] ;  /* 0x0000000408158981 */ /* 0x000ee2000c2e1900 */
[----:B------:R-:W-:-:S03]  /*03c0*/  LOP3.LUT R7, R12, 0xfffffffc, RZ, 0xc0, !PT ;  /* 0xfffffffc0c077812 */ /* 0x000fc600078ec0ff */
[----:B------:R1:W3:Y:S01]  /*03d0*/  @!P0 LDG.E.EL R28, desc[UR4][R8.64] ;  /* 0x00000004081c8981 */ /* 0x0002e2000c2e1900 */
[----:B------:R-:W-:Y:S02]  /*03e0*/  IADD3 R7, R0, -R7, RZ ;  /* 0x8000000700077210 */ /* 0x000fe40007ffe0ff */
[----:B------:R-:W-:Y:S01]  /*03f0*/  SHF.R.S32.HI R12, RZ, 0x2, R12 ;  /* 0x00000002ff0c7819 */ /* 0x000fe2000001140c */
[----:B------:R-:W3:Y:S04]  /*0400*/  @!P0 LDG.E.EL R29, desc[UR4][R16.64] ;  /* 0x00000004101d8981 */ /* 0x000ee8000c2e1900 */
[----:B------:R0:W3:Y:S01]  /*0410*/  @!P0 LDG.E.EL R26, desc[UR4][R16.64] ;  /* 0x00000004101a8981 */ /* 0x0000e2000c2e1900 */
[----:B-1----:R-:W1:Y:S01]  /*0420*/  LDC.64 R8, c[0x0][0x2a0] ;  /* 0x0000a800ff087b82 */ /* 0x002e620000000a00 */
[----:B0-----:R-:W-:Y:S01]  /*0430*/  IMAD.WIDE R10, R7, 0x4, R10 ;  /* 0x00000004070a7825 */ /* 0x001fe200078e020a */
[----:B------:R-:W-:-:S02]  /*0440*/  LEA.HI R14, R12, R12, RZ, 0x2 ;  /* 0x0000000c0c0e7211 */ /* 0x000fc400078f10ff */
[----:B------:R-:W-:Y:S02]  /*0450*/  CS2R R16, SRZ ;  /* 0x0000000000107805 */ /* 0x000fe4000001ff00 */
[----:B------:R-:W-:-:S04]  /*0460*/  LOP3.LUT R31, R14, 0xfffffffc, RZ, 0xc0, !PT ;  /* 0xfffffffc0e1f7812 */ /* 0x000fc800078ec0ff */
[----:B------:R4:W3:Y:S01]  /*0470*/  @!P0 LDG.E.EL.64 R16, desc[UR4][R10.64] ;  /* 0x000000040a108981 */ /* 0x0008e2000c2e1b00 */
[----:B------:R-:W-:Y:S01]  /*0480*/  HFMA2.MMA R14, -RZ, RZ, 0, 0 ;  /* 0x00000000ff0e7435 */ /* 0x000fe200000001ff */
[----:B------:R-:W-:-:S04]  /*0490*/  IMAD.IADD R12, R12, 0x1, -R31 ;  /* 0x000000010c0c7824 */ /* 0x000fc800078e0a1f */
[----:B-1----:R-:W-:-:S05]  /*04a0*/  IMAD.WIDE R8, R12, 0x4, R8 ;  /* 0x000000040c087825 */ /* 0x002fca00078e0208 */
[----:B------:R-:W3:Y:S01]  /*04b0*/  @!P0 LDG.E.EL R14, desc[UR4][R8.64] ;  /* 0x00000004080e8981 */ /* 0x000ee2000c2e1900 */
[----:B--2---:R-:W-:-:S06]  /*04c0*/  FADD R22, R13, 9.9999997473787516356e-06 ;  /* 0x3727c5ac0d167421 */ /* 0x004fcc0000000000 */
[----:B------:R-:W0:Y:S01]  /*04d0*/  MUFU.SQRT R22, R22 ;  /* 0x0000001600167308 */ /* 0x000e220000002000 */
[----:B----4-:R-:W-:Y:S01]  /*04e0*/  FADD R10, R19, 9.9999997473787516356e-06 ;  /* 0x3727c5ac130a7421 */ /* 0x010fe20000000000 */
[----:B------:R-:W-:Y:S01]  /*04f0*/  FADD R19, R15, 9.9999997473787516356e-06 ;  /* 0x3727c5ac0f137421 */ /* 0x000fe20000000000 */
[----:B------:R-:W-:Y:S01]  /*0500*/  FADD R20, R20, 9.9999997473787516356e-06 ;  /* 0x3727c5ac14147421 */ /* 0x000fe20000000000 */
[----:B------:R-:W-:-:S04]  /*0510*/  IMAD.MOV.U32 R13, RZ, RZ, RZ ;  /* 0x000000ffff0d7224 */ /* 0x000fc800078e00ff */
[----:B------:R-:W1:Y:S02]  /*0520*/  MUFU.SQRT R19, R19 ;  /* 0x0000001300137308 */ /* 0x000e640000002000 */
[----:B------:R2:W4:Y:S01]  /*0530*/  @!P0 LDG.E.EL R13, desc[UR4][R8.64] ;  /* 0x00000004080d8981 */ /* 0x000522000c2e1900 */
[C---:B0-----:R-:W-:Y:S02]  /*0540*/  FSETP.GT.AND P6, PT, R22.reuse, 8.50705917302346158658e+37, PT ;  /* 0x7e8000001600780b */ /* 0x041fe40003fc4000 */
[----:B------:R-:W-:-:S03]  /*0550*/  FSETP.GEU.AND P1, PT, R22, 1.175494350822287508e-38, PT ;  /* 0x008000001600780b */ /* 0x000fc60003f2e000 */
[----:B------:R-:W0:Y:S01]  /*0560*/  MUFU.SQRT R11, R20 ;  /* 0x00000014000b7308 */ /* 0x000e220000002000 */
[----:B--2---:R-:W-:-:S07]  /*0570*/  IMAD.MOV.U32 R8, RZ, RZ, 0x3e800000 ;  /* 0x3e800000ff087424 */ /* 0x004fce00078e00ff */
[----:B------:R-:W-:Y:S01]  /*0580*/  @P6 FMUL R22, R22, 0.25 ;  /* 0x3e80000016166820 */ /* 0x000fe20000400000 */
[----:B------:R-:W-:Y:S01]  /*0590*/  FSEL R24, R8, 1, P6 ;  /* 0x3f80000008187808 */ /* 0x000fe20003000000 */
[----:B------:R-:W2:Y:S01]  /*05a0*/  MUFU.SQRT R10, R10 ;  /* 0x0000000a000a7308 */ /* 0x000ea20000002000 */
[----:B-1----:R-:W-:Y:S01]  /*05b0*/  FSETP.GT.AND P6, PT, R19, 8.50705917302346158658e+37, PT ;  /* 0x7e8000001300780b */ /* 0x002fe20003fc4000 */
[----:B------:R-:W-:Y:S02]  /*05c0*/  @!P1 FMUL R22, R22, 16777216 ;  /* 0x4b80000016169820 */ /* 0x000fe40000400000 */
[----:B------:R-:W-:Y:S01]  /*05d0*/  @!P1 FMUL R24, R24, 16777216 ;  /* 0x4b80000018189820 */ /* 0x000fe20000400000 */
[----:B0-----:R-:W-:Y:S02]  /*05e0*/  FSETP.GT.AND P2, PT, R11, 8.50705917302346158658e+37, PT ;  /* 0x7e8000000b00780b */ /* 0x001fe40003f44000 */
[----:B------:R-:W-:Y:S01]  /*05f0*/  FSETP.GEU.AND P1, PT, R19, 1.175494350822287508e-38, PT ;  /* 0x008000001300780b */ /* 0x000fe20003f2e000 */
[----:B------:R-:W0:Y:S01]  /*0600*/  MUFU.RCP R15, R22 ;  /* 0x00000016000f7308 */ /* 0x000e220000001000 */
[----:B------:R-:W-:-:S05]  /*0610*/  FSETP.GEU.AND P3, PT, R11, 1.175494350822287508e-38, PT ;  /* 0x008000000b00780b */ /* 0x000fca0003f6e000 */
[----:B------:R-:W-:Y:S01]  /*0620*/  @P6 FMUL R19, R19, 0.25 ;  /* 0x3e80000013136820 */ /* 0x000fe20000400000 */
[C---:B--2---:R-:W-:Y:S02]  /*0630*/  FSETP.GT.AND P4, PT, R10.reuse, 8.50705917302346158658e+37, PT ;  /* 0x7e8000000a00780b */ /* 0x044fe40003f84000 */
[C---:B------:R-:W-:Y:S01]  /*0640*/  FSETP.GEU.AND P5, PT, R10.reuse, 1.175494350822287508e-38, PT ;  /* 0x008000000a00780b */ /* 0x040fe20003fae000 */
[----:B------:R-:W-:Y:S02]  /*0650*/  @P2 FMUL R11, R11, 0.25 ;  /* 0x3e8000000b0b2820 */ /* 0x000fe40000400000 */
[----:B------:R-:W-:Y:S02]  /*0660*/  @!P1 FMUL R19, R19, 16777216 ;  /* 0x4b80000013139820 */ /* 0x000fe40000400000 */
[----:B------:R-:W-:Y:S01]  /*0670*/  @!P3 FMUL R11, R11, 16777216 ;  /* 0x4b8000000b0bb820 */ /* 0x000fe20000400000 */
[----:B0-----:R-:W-:Y:S02]  /*0680*/  FMUL R15, R15, R24 ;  /* 0x000000180f0f7220 */ /* 0x001fe40000400000 */
[----:B------:R-:W0:Y:S03]  /*0690*/  MUFU.RCP R24, R19 ;  /* 0x0000001300187308 */ /* 0x000e260000001000 */
[----:B------:R-:W-:-:S05]  /*06a0*/  @P4 FMUL R10, R10, 0.25 ;  /* 0x3e8000000a0a4820 */ /* 0x000fca0000400000 */
[----:B------:R1:W2:Y:S01]  /*06b0*/  MUFU.RCP R20, R11 ;  /* 0x0000000b00147308 */ /* 0x0002a20000001000 */
[----:B------:R-:W-:Y:S01]  /*06c0*/  @!P5 FMUL R10, R10, 16777216 ;  /* 0x4b8000000a0ad820 */ /* 0x000fe20000400000 */
[----:B-1----:R-:W-:-:S05]  /*06d0*/  FSEL R11, R8, 1, P6 ;  /* 0x3f800000080b7808 */ /* 0x002fca0003000000 */
[----:B------:R-:W-:Y:S01]  /*06e0*/  @!P1 FMUL R11, R11, 16777216 ;  /* 0x4b8000000b0b9820 */ /* 0x000fe20000400000 */
[----:B------:R1:W5:Y:S03]  /*06f0*/  MUFU.RCP R22, R10 ;  /* 0x0000000a00167308 */ /* 0x0003660000001000 */
[----:B0-----:R-:W-:Y:S01]  /*0700*/  FMUL R24, R24, R11 ;  /* 0x0000000b18187220 */ /* 0x001fe20000400000 */
[----:B------:R-:W-:Y:S01]  /*0710*/  FSEL R9, R8, 1, P2 ;  /* 0x3f80000008097808 */ /* 0x000fe20001000000 */
[----:B-1----:R-:W0:Y:S04]  /*0720*/  LDC.64 R10, c[0x0][0x240] ;  /* 0x00009000ff0a7b82 */ /* 0x002e280000000a00 */
[----:B------:R-:W-:-:S04]  /*0730*/  @!P3 FMUL R9, R9, 16777216 ;  /* 0x4b8000000909b820 */ /* 0x000fc80000400000 */
[----:B--2---:R-:W-:Y:S01]  /*0740*/  FMUL R20, R20, R9 ;  /* 0x0000000914147220 */ /* 0x004fe20000400000 */
[----:B------:R-:W-:-:S05]  /*0750*/  FSEL R9, R8, 1, P4 ;  /* 0x3f80000008097808 */ /* 0x000fca0002000000 */
[----:B------:R-:W-:-:S04]  /*0760*/  @!P5 FMUL R9, R9, 16777216 ;  /* 0x4b8000000909d820 */ /* 0x000fc80000400000 */
[----:B-----5:R-:W-:Y:S01]  /*0770*/  FMUL R22, R22, R9 ;  /* 0x0000000916167220 */ /* 0x020fe20000400000 */
[----:B------:R-:W-:Y:S01]  /*0780*/  CS2R R8, SRZ ;  /* 0x0000000000087805 */ /* 0x000fe2000001ff00 */
[----:B0-----:R-:W-:-:S05]  /*0790*/  IMAD.WIDE R10, R0, 0x4, R10 ;  /* 0x00000004000a7825 */ /* 0x001fca00078e020a */
[----:B------:R0:W2:Y:S02]  /*07a0*/  @!P0 LDG.E.64 R8, desc[UR4][R10.64] ;  /* 0x000000040a088981 */ /* 0x0000a4000c1e1b00 */
[----:B0-----:R-:W0:Y:S02]  /*07b0*/  LDC.64 R10, c[0x0][0x218] ;  /* 0x00008600ff0a7b82 */ /* 0x001e240000000a00 */
[----:B0-----:R-:W-:-:S04]  /*07c0*/  IMAD.WIDE R10, R0, 0x4, R10 ;  /* 0x00000004000a7825 */ /* 0x001fc800078e020a */
[----:B--2---:R-:W-:Y:S01]  /*07d0*/  FADD R8, -R18, R8 ;  /* 0x0000000812087221 */ /* 0x004fe20000000100 */
[----:B------:R-:W-:-:S06]  /*07e0*/  CS2R R18, SRZ ;  /* 0x0000000000127805 */ /* 0x000fcc000001ff00 */
[----:B------:R0:W2:Y:S01]  /*07f0*/  @!P0 LDG.E.64 R18, desc[UR4][R10.64] ;  /* 0x000000040a128981 */ /* 0x0000a2000c1e1b00 */
[----:B------:R-:W-:Y:S01]  /*0800*/  FMUL R31, R22, R8 ;  /* 0x00000008161f7220 */ /* 0x000fe20000400000 */
[----:B------:R-:W-:Y:S02]  /*0810*/  FADD R27, -R27, R9 ;  /* 0x000000091b1b7221 */ /* 0x000fe40000000100 */
[----:B------:R-:W1:Y:S08]  /*0820*/  LDC.64 R8, c[0x0][0x268] ;  /* 0x00009a00ff087b82 */ /* 0x000e700000000a00 */
[----:B0-----:R-:W0:Y:S01]  /*0830*/  LDC.64 R10, c[0x0][0x270] ;  /* 0x00009c00ff0a7b82 */ /* 0x001e220000000a00 */
[----:B------:R-:W-:-:S04]  /*0840*/  FMUL R24, R24, R27 ;  /* 0x0000001b18187220 */ /* 0x000fc80000400000 */
[----:B---3--:R-:W-:Y:S01]  /*0850*/  FFMA R21, R24, R26, R21 ;  /* 0x0000001a18157223 */ /* 0x008fe20000000015 */
[----:B-1----:R-:W-:-:S04]  /*0860*/  IMAD.WIDE R8, R12, 0x8, R8 ;  /* 0x000000080c087825 */ /* 0x002fc800078e0208 */
[----:B0-----:R-:W-:Y:S01]  /*0870*/  IMAD.WIDE R26, R7, 0x8, R10 ;  /* 0x00000008071a7825 */ /* 0x001fe200078e020a */
[----:B------:R-:W-:-:S03]  /*0880*/  CS2R R10, SRZ ;  /* 0x00000000000a7805 */ /* 0x000fc6000001ff00 */
[----:B--2---:R-:W-:Y:S01]  /*0890*/  FADD R18, -R25, R18 ;  /* 0x0000001219127221 */ /* 0x004fe20000000100 */
[----:B------:R-:W-:-:S06]  /*08a0*/  CS2R R24, SRZ ;  /* 0x0000000000187805 */ /* 0x000fcc000001ff00 */
[----:B------:R0:W2:Y:S02]  /*08b0*/  @!P0 LDG.E.EL.64 R24, desc[UR4][R8.64] ;  /* 0x0000000408188981 */ /* 0x0000a4000c2e1b00 */
[----:B0-----:R-:W-:-:S06]  /*08c0*/  CS2R R8, SRZ ;  /* 0x0000000000087805 */ /* 0x001fcc000001ff00 */
[----:B------:R0:W3:Y:S02]  /*08d0*/  @!P0 LDG.E.EL.128 R8, desc[UR4][R26.64] ;  /* 0x000000041a088981 */ /* 0x0000e4000c2e1d00 */
[----:B0-----:R-:W0:Y:S01]  /*08e0*/  LDC.64 R26, c[0x0][0x298] ;  /* 0x0000a600ff1a7b82 */ /* 0x001e220000000a00 */
[----:B------:R-:W-:Y:S01]  /*08f0*/  FADD R23, -R23, R19 ;  /* 0x0000001317177221 */ /* 0x000fe20000000100 */
[----:B------:R-:W-:Y:S01]  /*0900*/  FMUL R22, R15, R18 ;  /* 0x000000120f167220 */ /* 0x000fe20000400000 */
[----:B------:R-:W-:Y:S01]  /*0910*/  CS2R R18, SRZ ;  /* 0x0000000000127805 */ /* 0x000fe2000001ff00 */
[----:B0-----:R-:W-:-:S05]  /*0920*/  IMAD.WIDE R26, R12, 0x8, R26 ;  /* 0x000000080c1a7825 */ /* 0x001fca00078e021a */
[----:B------:R0:W5:Y:S01]  /*0930*/  @!P0 LDG.E.EL.64 R18, desc[UR4][R26.64] ;  /* 0x000000041a128981 */ /* 0x000162000c2e1b00 */
[----:B------:R-:W-:-:S04]  /*0940*/  FMUL R15, R20, R23 ;  /* 0x00000017140f7220 */ /* 0x000fc80000400000 */
[----:B------:R-:W-:Y:S01]  /*0950*/  FFMA R2, R15, R2, R4 ;  /* 0x000000020f027223 */ /* 0x000fe20000000004 */
[----:B0-----:R-:W0:Y:S01]  /*0960*/  LDC.64 R26, c[0x0][0x280] ;  /* 0x0000a000ff1a7b82 */ /* 0x001e220000000a00 */
[----:B------:R-:W-:Y:S02]  /*0970*/  IMAD.SHL.U32 R3, R3, 0x4, RZ ;  /* 0x0000000403037824 */ /* 0x000fe400078e00ff */
[----:B0-----:R-:W-:Y:S01]  /*0980*/  IMAD.WIDE R26, R7, 0x8, R26 ;  /* 0x00000008071a7825 */ /* 0x001fe200078e021a */
[----:B--2---:R-:W-:-:S04]  /*0990*/  SHF.R.U32.HI R12, RZ, 0x1e, R25 ;  /* 0x0000001eff0c7819 */ /* 0x004fc80000011619 */
[----:B------:R-:W-:Y:S01]  /*09a0*/  LOP3.LUT R23, R12, 0x2, RZ, 0xc0, !PT ;  /* 0x000000020c177812 */ /* 0x000fe200078ec0ff */
[----:B------:R-:W-:-:S03]  /*09b0*/  FFMA R12, R22, R6, R5 ;  /* 0x00000006160c7223 */ /* 0x000fc60000000005 */
[----:B------:R-:W-:Y:S02]  /*09c0*/  IADD3 R5, P1, R24, R23, RZ ;  /* 0x0000001718057210 */ /* 0x000fe40007f3e0ff */
[----:B---3--:R-:W-:-:S03]  /*09d0*/  LEA R23, P2, R8, UR6, 0x2 ;  /* 0x0000000608177c11 */ /* 0x008fc6000f8410ff */
[----:B------:R-:W-:Y:S01]  /*09e0*/  IMAD.X R24, RZ, RZ, R25, P1 ;  /* 0x000000ffff187224 */ /* 0x000fe200008e0619 */
[--C-:B------:R-:W-:Y:S02]  /*09f0*/  SHF.R.U32.HI R20, RZ, 0x1c, R9.reuse ;  /* 0x0000001cff147819 */ /* 0x100fe40000011609 */
[----:B------:R-:W-:Y:S02]  /*0a00*/  LEA.HI.X R6, R8, UR7, R9, 0x2, P2 ;  /* 0x0000000708067c11 */ /* 0x000fe400090f1409 */
[----:B------:R-:W-:Y:S02]  /*0a10*/  LEA R8, P1, R10, UR6, 0x2 ;  /* 0x000000060a087c11 */ /* 0x000fe4000f8210ff */
[----:B------:R-:W-:Y:S02]  /*0a20*/  LOP3.LUT R20, R20, 0x8, RZ, 0xc0, !PT ;  /* 0x0000000814147812 */ /* 0x000fe400078ec0ff */
[--C-:B------:R-:W-:Y:S02]  /*0a30*/  SHF.R.U32.HI R15, RZ, 0x1c, R11.reuse ;  /* 0x0000001cff0f7819 */ /* 0x100fe4000001160b */
[----:B------:R-:W-:-:S02]  /*0a40*/  LEA.HI.X R22, R10, UR7, R11, 0x2, P1 ;  /* 0x000000070a167c11 */ /* 0x000fc400088f140b */
[----:B------:R-:W-:Y:S02]  /*0a50*/  IADD3 R23, P1, R20, R23, RZ ;  /* 0x0000001714177210 */ /* 0x000fe40007f3e0ff */
[C---:B------:R-:W-:Y:S02]  /*0a60*/  SHF.L.U64.HI R10, R5.reuse, 0x3, R24 ;  /* 0x00000003050a7819 */ /* 0x040fe40000010218 */
[----:B------:R-:W-:Y:S02]  /*0a70*/  SHF.L.U32 R9, R5, 0x3, RZ ;  /* 0x0000000305097819 */ /* 0x000fe400000006ff */
[----:B------:R-:W-:Y:S01]  /*0a80*/  LOP3.LUT R5, R15, 0x8, RZ, 0xc0, !PT ;  /* 0x000000080f057812 */ /* 0x000fe200078ec0ff */
[----:B------:R-:W-:Y:S01]  /*0a90*/  IMAD.X R6, RZ, RZ, R6, P1 ;  /* 0x000000ffff067224 */ /* 0x000fe200008e0606 */
[----:B-----5:R-:W-:-:S04]  /*0aa0*/  SHF.R.U32.HI R4, RZ, 0x1e, R19 ;  /* 0x0000001eff047819 */ /* 0x020fc80000011613 */
[----:B------:R-:W-:-:S04]  /*0ab0*/  LOP3.LUT R11, R4, 0x2, RZ, 0xc0, !PT ;  /* 0x00000002040b7812 */ /* 0x000fc800078ec0ff */
[----:B------:R-:W-:Y:S02]  /*0ac0*/  IADD3 R20, P3, R18, R11, RZ ;  /* 0x0000000b12147210 */ /* 0x000fe40007f7e0ff */
[----:B------:R-:W-:Y:S02]  /*0ad0*/  IADD3 R4, P1, R9, R23, RZ ;  /* 0x0000001709047210 */ /* 0x000fe40007f3e0ff */
[----:B------:R-:W-:Y:S01]  /*0ae0*/  IADD3 R11, P2, R5, R8, RZ ;  /* 0x00000008050b7210 */ /* 0x000fe20007f5e0ff */
[----:B------:R-:W-:Y:S02]  /*0af0*/  IMAD.X R15, RZ, RZ, R19, P3 ;  /* 0x000000ffff0f7224 */ /* 0x000fe400018e0613 */
[----:B------:R-:W-:Y:S01]  /*0b00*/  IMAD.X R5, R10, 0x1, R6, P1 ;  /* 0x000000010a057824 */ /* 0x000fe200008e0606 */
[----:B------:R-:W-:Y:S01]  /*0b10*/  IADD3 R24, P1, R11, R9, RZ ;  /* 0x000000090b187210 */ /* 0x000fe20007f3e0ff */
[----:B------:R-:W-:Y:S01]  /*0b20*/  IMAD.X R22, RZ, RZ, R22, P2 ;  /* 0x000000ffff167224 */ /* 0x000fe200010e0616 */
[----:B------:R-:W-:-:S02]  /*0b30*/  SHF.L.U64.HI R15, R20, 0x3, R15 ;  /* 0x00000003140f7819 */ /* 0x000fc4000001020f */
[----:B------:R-:W-:Y:S01]  /*0b40*/  SHF.L.U32 R20, R20, 0x3, RZ ;  /* 0x0000000314147819 */ /* 0x000fe200000006ff */
[----:B------:R-:W-:Y:S01]  /*0b50*/  IMAD.WIDE R4, R3, 0x4, R4 ;  /* 0x0000000403047825 */ /* 0x000fe200078e0204 */
[----:B------:R-:W-:Y:S02]  /*0b60*/  MOV R8, RZ ;  /* 0x000000ff00087202 */ /* 0x000fe40000000f00 */
[----:B------:R-:W-:Y:S01]  /*0b70*/  IADD3 R18, P2, R20, R23, RZ ;  /* 0x0000001714127210 */ /* 0x000fe20007f5e0ff */
[----:B------:R-:W-:Y:S01]  /*0b80*/  HFMA2.MMA R23, -RZ, RZ, 0, 0 ;  /* 0x00000000ff177435 */ /* 0x000fe200000001ff */
[----:B------:R-:W-:Y:S02]  /*0b90*/  IADD3.X R25, R22, R10, RZ, P1, !PT ;  /* 0x0000000a16197210 */ /* 0x000fe40000ffe4ff */
[----:B------:R0:W2:Y:S01]  /*0ba0*/  @!P0 LDG.E.EL R8, desc[UR4][R4.64] ;  /* 0x0000000404088981 */ /* 0x0000a2000c2e1900 */
[----:B------:R-:W-:Y:S01]  /*0bb0*/  IMAD.X R19, R15, 0x1, R6, P2 ;  /* 0x000000010f137824 */ /* 0x000fe200010e0606 */
[----:B------:R-:W-:Y:S01]  /*0bc0*/  CS2R R6, SRZ ;  /* 0x0000000000067805 */ /* 0x000fe2000001ff00 */
[----:B0-----:R-:W-:-:S05]  /*0bd0*/  IMAD.WIDE R4, R3, 0x4, R24 ;  /* 0x0000000403047825 */ /* 0x001fca00078e0218 */
[----:B------:R0:W3:Y:S02]  /*0be0*/  @!P0 LDG.E.EL R23, desc[UR4][R4.64] ;  /* 0x0000000404178981 */ /* 0x0000e4000c2e1900 */
[----:B0-----:R-:W-:-:S06]  /*0bf0*/  CS2R R4, SRZ ;  /* 0x0000000000047805 */ /* 0x001fcc000001ff00 */
[----:B------:R-:W5:Y:S01]  /*0c00*/  @!P0 LDG.E.EL.128 R4, desc[UR4][R26.64] ;  /* 0x000000041a048981 */ /* 0x000f62000c2e1d00 */
[----:B------:R-:W-:Y:S02]  /*0c10*/  IMAD.MOV.U32 R24, RZ, RZ, RZ ;  /* 0x000000ffff187224 */ /* 0x000fe400078e00ff */
[----:B------:R-:W-:-:S04]  /*0c20*/  IMAD.WIDE R18, R3, 0x4, R18 ;  /* 0x0000000403127825 */ /* 0x000fc800078e0212 */
[----:B------:R-:W-:Y:S01]  /*0c30*/  FFMA R28, R31, R29, R28 ;  /* 0x0000001d1f1c7223 */ /* 0x000fe2000000001c */
[----:B------:R0:W2:Y:S02]  /*0c40*/  @!P0 LDG.E.EL R24, desc[UR4][R18.64] ;  /* 0x0000000412188981 */ /* 0x0000a4000c2e1900 */
[----:B0-----:R-:W-:-:S04]  /*0c50*/  IADD3 R18, P2, R20, R11, RZ ;  /* 0x0000000b14127210 */ /* 0x001fc80007f5e0ff */
[----:B------:R-:W-:-:S03]  /*0c60*/  IADD3.X R19, R15, R22, RZ, P2, !PT ;  /* 0x000000160f137210 */ /* 0x000fc600017fe4ff */
[----:B------:R-:W-:Y:S01]  /*0c70*/  IMAD.WIDE R18, R3, 0x4, R18 ;  /* 0x0000000403127825 */ /* 0x000fe200078e0212 */
[--C-:B-----5:R-:W-:Y:S02]  /*0c80*/  SHF.R.U32.HI R25, RZ, 0x1c, R5.reuse ;  /* 0x0000001cff197819 */ /* 0x120fe40000011605 */
[C---:B------:R-:W-:Y:S02]  /*0c90*/  LEA R30, P1, R4.reuse, UR6, 0x2 ;  /* 0x00000006041e7c11 */ /* 0x040fe4000f8210ff */
[----:B------:R-:W-:Y:S02]  /*0ca0*/  LOP3.LUT R25, R25, 0x8, RZ, 0xc0, !PT ;  /* 0x0000000819197812 */ /* 0x000fe400078ec0ff */
[----:B------:R-:W-:Y:S02]  /*0cb0*/  LEA.HI.X R29, R4, UR7, R5, 0x2, P1 ;  /* 0x00000007041d7c11 */ /* 0x000fe400088f1405 */
[----:B------:R-:W-:Y:S02]  /*0cc0*/  IADD3 R11, P1, R25, R30, RZ ;  /* 0x0000001e190b7210 */ /* 0x000fe40007f3e0ff */
[----:B------:R-:W-:-:S03]  /*0cd0*/  MOV R25, RZ ;  /* 0x000000ff00197202 */ /* 0x000fc60000000f00 */
[----:B------:R-:W-:Y:S01]  /*0ce0*/  IMAD.X R22, RZ, RZ, R29, P1 ;  /* 0x000000ffff167224 */ /* 0x000fe200008e061d */
[----:B------:R-:W-:Y:S02]  /*0cf0*/  IADD3 R4, P1, R11, R9, RZ ;  /* 0x000000090b047210 */ /* 0x000fe40007f3e0ff */
[--C-:B------:R-:W-:Y:S01]  /*0d00*/  SHF.R.U32.HI R26, RZ, 0x1c, R7.reuse ;  /* 0x0000001cff1a7819 */ /* 0x100fe20000011607 */
[----:B------:R0:W5:Y:S02]  /*0d10*/  @!P0 LDG.E.EL R25, desc[UR4][R18.64] ;  /* 0x0000000412198981 */ /* 0x000164000c2e1900 */
[----:B------:R-:W-:Y:S01]  /*0d20*/  IMAD.X R5, R22, 0x1, R10, P1 ;  /* 0x0000000116057824 */ /* 0x000fe200008e060a */
[----:B------:R-:W-:Y:S02]  /*0d30*/  LEA R27, P1, R6, UR6, 0x2 ;  /* 0x00000006061b7c11 */ /* 0x000fe4000f8210ff */
[----:B------:R-:W-:Y:S02]  /*0d40*/  LOP3.LUT R26, R26, 0x8, RZ, 0xc0, !PT ;  /* 0x000000081a1a7812 */ /* 0x000fe400078ec0ff */
[----:B------:R-:W-:Y:S01]  /*0d50*/  LEA.HI.X R6, R6, UR7, R7, 0x2, P1 ;  /* 0x0000000706067c11 */ /* 0x000fe200088f1407 */
[----:B0-----:R-:W-:Y:S01]  /*0d60*/  HFMA2.MMA R18, -RZ, RZ, 0, 0 ;  /* 0x00000000ff127435 */ /* 0x001fe200000001ff */
[----:B------:R-:W-:Y:S01]  /*0d70*/  IADD3 R27, P1, R26, R27, RZ ;  /* 0x0000001b1a1b7210 */ /* 0x000fe20007f3e0ff */
[----:B------:R-:W-:-:S04]  /*0d80*/  IMAD.WIDE R4, R3, 0x4, R4 ;  /* 0x0000000403047825 */ /* 0x000fc800078e0204 */
[----:B------:R-:W-:Y:S01]  /*0d90*/  FADD R2, R21, R2 ;  /* 0x0000000215027221 */ /* 0x000fe20000000000 */
[----:B------:R-:W-:Y:S01]  /*0da0*/  ULDC.64 UR6, c[0x0][0x2a8] ;  /* 0x0000aa0000067ab9 */ /* 0x000fe20000000a00 */
[----:B------:R-:W-:Y:S01]  /*0db0*/  IADD3 R30, P3, R20, R27, RZ ;  /* 0x0000001b141e7210 */ /* 0x000fe20007f7e0ff */
[----:B------:R-:W-:Y:S02]  /*0dc0*/  IMAD.X R19, RZ, RZ, R6, P1 ;  /* 0x000000ffff137224 */ /* 0x000fe400008e0606 */
[----:B------:R-:W0:Y:S01]  /*0dd0*/  LDC.64 R6, c[0x0][0x290] ;  /* 0x0000a400ff067b82 */ /* 0x000e220000000a00 */
[----:B------:R-:W-:Y:S01]  /*0de0*/  IADD3 R26, P2, R20, R11, RZ ;  /* 0x0000000b141a7210 */ /* 0x000fe20007f5e0ff */
[----:B------:R1:W2:Y:S01]  /*0df0*/  @!P0 LDG.E.EL R18, desc[UR4][R4.64] ;  /* 0x0000000404128981 */ /* 0x0002a2000c2e1900 */
[----:B------:R-:W-:Y:S01]  /*0e00*/  IADD3.X R31, R15, R19, RZ, P3, !PT ;  /* 0x000000130f1f7210 */ /* 0x000fe20001ffe4ff */
[----:B------:R-:W-:Y:S01]  /*0e10*/  IMAD.MOV.U32 R20, RZ, RZ, RZ ;  /* 0x000000ffff147224 */ /* 0x000fe200078e00ff */
[----:B-1----:R-:W-:Y:S01]  /*0e20*/  IADD3 R4, P1, R27, R9, RZ ;  /* 0x000000091b047210 */ /* 0x002fe20007f3e0ff */
[----:B------:R-:W-:-:S03]  /*0e30*/  IMAD.X R27, R15, 0x1, R22, P2 ;  /* 0x000000010f1b7824 */ /* 0x000fc600010e0616 */
[----:B------:R-:W-:Y:S01]  /*0e40*/  IADD3.X R5, R19, R10, RZ, P1, !PT ;  /* 0x0000000a13057210 */ /* 0x000fe20000ffe4ff */
[----:B------:R-:W-:Y:S01]  /*0e50*/  IMAD.WIDE R30, R3, 0x4, R30 ;  /* 0x00000004031e7825 */ /* 0x000fe200078e021e */
[----:B------:R-:W-:-:S03]  /*0e60*/  MOV R10, RZ ;  /* 0x000000ff000a7202 */ /* 0x000fc60000000f00 */
[----:B------:R-:W-:-:S03]  /*0e70*/  IMAD.WIDE R4, R3, 0x4, R4 ;  /* 0x0000000403047825 */ /* 0x000fc600078e0204 */
[----:B------:R-:W5:Y:S01]  /*0e80*/  @!P0 LDG.E.EL R10, desc[UR4][R30.64] ;  /* 0x000000041e0a8981 */ /* 0x000f62000c2e1900 */
[----:B------:R-:W-:-:S03]  /*0e90*/  IMAD.WIDE R26, R3, 0x4, R26 ;  /* 0x00000004031a7825 */ /* 0x000fc600078e021a */
[----:B------:R1:W3:Y:S01]  /*0ea0*/  @!P0 LDG.E.EL R20, desc[UR4][R4.64] ;  /* 0x0000000404148981 */ /* 0x0002e2000c2e1900 */
[----:B------:R-:W-:-:S06]  /*0eb0*/  IMAD.MOV.U32 R3, RZ, RZ, RZ ;  /* 0x000000ffff037224 */ /* 0x000fcc00078e00ff */
[----:B------:R-:W4:Y:S01]  /*0ec0*/  @!P0 LDG.E.EL R3, desc[UR4][R26.64] ;  /* 0x000000041a038981 */ /* 0x000f22000c2e1900 */
[----:B0-----:R-:W-:Y:S01]  /*0ed0*/  IMAD.WIDE R6, R0, 0x4, R6 ;  /* 0x0000000400067825 */ /* 0x001fe200078e0206 */
[----:B-1----:R-:W-:-:S06]  /*0ee0*/  CS2R R4, SRZ ;  /* 0x0000000000047805 */ /* 0x002fcc000001ff00 */
[----:B------:R0:W4:Y:S02]  /*0ef0*/  @!P0 LDG.E.64 R4, desc[UR4][R6.64] ;  /* 0x0000000406048981 */ /* 0x000124000c1e1b00 */
[----:B0-----:R-:W-:Y:S01]  /*0f00*/  FADD R7, R28, R12 ;  /* 0x0000000c1c077221 */ /* 0x001fe20000000000 */
[----:B--2---:R-:W-:Y:S01]  /*0f10*/  FADD R9, R18, -R8 ;  /* 0x8000000812097221 */ /* 0x004fe20000000000 */
[----:B-----5:R-:W-:Y:S01]  /*0f20*/  FADD R10, R10, -R25 ;  /* 0x800000190a0a7221 */ /* 0x020fe20000000000 */
[----:B---3--:R-:W-:-:S03]  /*0f30*/  FADD R20, R20, -R23 ;  /* 0x8000001714147221 */ /* 0x008fc60000000000 */
[-C--:B------:R-:W-:Y:S01]  /*0f40*/  FFMA R18, R10, R17.reuse, R25 ;  /* 0x000000110a127223 */ /* 0x080fe20000000019 */
[----:B------:R-:W-:Y:S02]  /*0f50*/  FFMA R10, R9, R16, R8 ;  /* 0x00000010090a7223 */ /* 0x000fe40000000008 */
[----:B------:R-:W0:Y:S01]  /*0f60*/  LDC.64 R8, c[0x0][0x210] ;  /* 0x00008400ff087b82 */ /* 0x000e220000000a00 */
[----:B------:R-:W-:Y:S01]  /*0f70*/  FFMA R23, R20, R17, R23 ;  /* 0x0000001114177223 */ /* 0x000fe20000000017 */
[----:B----4-:R-:W-:-:S03]  /*0f80*/  FADD R3, R3, -R24 ;  /* 0x8000001803037221 */ /* 0x010fc60000000000 */
[----:B------:R-:W-:Y:S01]  /*0f90*/  FADD R18, -R23, R18 ;  /* 0x0000001217127221 */ /* 0x000fe20000000100 */
[----:B------:R-:W-:-:S03]  /*0fa0*/  FFMA R3, R3, R16, R24 ;  /* 0x0000001003037223 */ /* 0x000fc60000000018 */
[----:B------:R-:W-:Y:S01]  /*0fb0*/  FFMA R23, R18, R14, R23 ;  /* 0x0000000e12177223 */ /* 0x000fe20000000017 */
[----:B------:R-:W-:Y:S01]  /*0fc0*/  FADD R3, -R10, R3 ;  /* 0x000000030a037221 */ /* 0x000fe20000000100 */
[----:B------:R-:W-:Y:S01]  /*0fd0*/  FADD R2, R2, R5 ;  /* 0x0000000502027221 */ /* 0x000fe20000000000 */
[----:B------:R-:W-:Y:S02]  /*0fe0*/  FADD R4, R7, R4 ;  /* 0x0000000407047221 */ /* 0x000fe40000000000 */
[----:B------:R-:W-:Y:S02]  /*0ff0*/  FFMA R3, R3, R13, R10 ;  /* 0x0000000d03037223 */ /* 0x000fe4000000000a */
[C---:B------:R-:W-:Y:S01]  /*1000*/  FSETP.GEU.AND P1, PT, R2.reuse, -R23, PT ;  /* 0x800000170200720b */ /* 0x040fe20003f2e000 */
[----:B------:R-:W-:Y:S01]  /*1010*/  FADD R23, R2, R23 ;  /* 0x0000001702177221 */ /* 0x000fe20000000000 */
[C---:B------:R-:W-:Y:S01]  /*1020*/  FADD R22, R4.reuse, R3 ;  /* 0x0000000304167221 */ /* 0x040fe20000000000 */
[----:B------:R-:W-:-:S03]  /*1030*/  FSETP.GEU.AND P2, PT, R4, -R3, PT ;  /* 0x800000030400720b */ /* 0x000fc60003f4e000 */
[----:B------:R-:W-:Y:S02]  /*1040*/  FSEL R3, R23, RZ, P1 ;  /* 0x000000ff17037208 */ /* 0x000fe40000800000 */
[----:B------:R-:W-:Y:S01]  /*1050*/  FSEL R2, R22, RZ, P2 ;  /* 0x000000ff16027208 */ /* 0x000fe20001000000 */
[----:B0-----:R-:W-:Y:S01]  /*1060*/  IMAD.WIDE R8, R0, 0x4, R8 ;  /* 0x0000000400087825 */ /* 0x001fe200078e0208 */
[----:B------:R-:W-:Y:S02]  /*1070*/  FSETP.GTU.AND P2, PT, R3, RZ, PT ;  /* 0x000000ff0300720b */ /* 0x000fe40003f4c000 */
[----:B------:R-:W-:Y:S02]  /*1080*/  FSETP.GTU.AND P3, PT, R2, RZ, PT ;  /* 0x000000ff0200720b */ /* 0x000fe40003f6c000 */
[----:B------:R-:W-:Y:S01]  /*1090*/  IADD3 R2, P1, R0, UR6, RZ ;  /* 0x0000000600027c10 */ /* 0x000fe2000ff3e0ff */
[----:B------:R0:W-:Y:S01]  /*10a0*/  @!P0 STG.E.64 desc[UR4][R8.64], R22 ;  /* 0x0000001608008986 */ /* 0x0001e2000c101b04 */
[----:B------:R-:W-:-:S02]  /*10b0*/  SEL R5, RZ, 0x100, P2 ;  /* 0x00000100ff057807 */ /* 0x000fc40001000000 */
[----:B------:R-:W-:Y:S02]  /*10c0*/  SEL R4, RZ, 0x1, P3 ;  /* 0x00000001ff047807 */ /* 0x000fe40001800000 */
[----:B------:R-:W-:Y:S02]  /*10d0*/  LEA.HI.X.SX32 R3, R0, UR7, 0x1, P1 ;  /* 0x0000000700037c11 */ /* 0x000fe400088f0eff */
[----:B------:R-:W-:Y:S01]  /*10e0*/  IADD3 R5, R4, R5, RZ ;  /* 0x0000000504057210 */ /* 0x000fe20007ffe0ff */
[----:B0-----:R-:W-:Y:S06]  /*10f0*/  @P0 EXIT ;  /* 0x000000000000094d */ /* 0x001fec0003800000 */
[----:B------:R-:W-:Y:S01]  /*1100*/  STG.E.U16 desc[UR4][R2.64], R5 ;  /* 0x0000000502007986 */ /* 0x000fe2000c101504 */
[----:B------:R-:W-:Y:S05]  /*1110*/  EXIT ;  /* 0x000000000000794d */ /* 0x000fea0003800000 */
.L_x_0:
[----:B------:R-:W-:-:S00]  /*1120*/  BRA `(.L_x_0) ;  /* 0xfffffffc00fc7947 */ /* 0x000fc0000383ffff */
[----:B------:R-:W-:-:S00]  /*1130*/  NOP ;  /* 0x0000000000007918 */ /* 0x000fc00000000000 */
        /* <DEDUP_REMOVED lines=12> */
.L_x_1:


//--------------------- .nv.global.init           --------------------------
	.section	.nv.global.init,"aw",@progbits
.nv.global.init:
	.type		_$_str,@object
	.size		_$_str,(_$_str_$_2 - _$_str)
_$_str:
        /*0000*/ 	.byte	0x5f, 0x5f, 0x43, 0x55, 0x44, 0x41, 0x5f, 0x46, 0x54, 0x5a, 0x00
	.type		_$_str_$_2,@object
	.size		_$_str_$_2,(.L_1 - _$_str_$_2)
_$_str_$_2:
        /*000b*/ 	.byte	0x5f, 0x5f, 0x43, 0x55, 0x44, 0x41, 0x5f, 0x50, 0x52, 0x45, 0x43, 0x5f, 0x53, 0x51, 0x52, 0x54
        /*001b*/ 	.byte	0x00
.L_1:


//--------------------- .nv.constant0.triton_poi_fused__native_batch_norm_legit_no_training__unsafe_index_add_mul_relu_sub_threshold_backward_49 --------------------------
	.section	.nv.constant0.triton_poi_fused__native_batch_norm_legit_no_training__unsafe_index_add_mul_relu_sub_threshold_backward_49,"a",@progbits
	.sectionflags	@""
	.align	4
.nv.constant0.triton_poi_fused__native_batch_norm_legit_no_training__unsafe_index_add_mul_relu_sub_threshold_backward_49:
	.zero		692
